//
// Generated by NVIDIA NVVM Compiler
//
// Compiler Build ID: CL-36424714
// Cuda compilation tools, release 13.0, V13.0.88
// Based on NVVM 20.0.0
//

.version 9.0
.target sm_100
.address_size 64

	// .globl	softmax_kernel

.visible .entry softmax_kernel(
	.param .u64 .ptr .align 1 softmax_kernel_param_0,
	.param .u64 .ptr .align 1 softmax_kernel_param_1
)
.maxntid 105
{
	.reg .pred 	%p<33>;
	.reg .b32 	%r<23>;
	.reg .b32 	%f<237>;
	.reg .b64 	%rd<19>;

	ld.param.u64 	%rd8, [softmax_kernel_param_0];
	ld.param.u64 	%rd9, [softmax_kernel_param_1];
	cvta.to.global.u64 	%rd1, %rd9;
	cvta.to.global.u64 	%rd10, %rd8;
	mov.u32 	%r5, %tid.x;
	shl.b32 	%r1, %r5, 5;
	mul.wide.u32 	%rd11, %r1, 4;
	add.s64 	%rd12, %rd10, %rd11;
	ld.global.nc.f32 	%f5, [%rd12];
	ld.global.nc.f32 	%f6, [%rd12+4];
	setp.gt.f32 	%p1, %f6, %f5;
	selp.f32 	%f7, %f6, %f5, %p1;
	ld.global.nc.f32 	%f8, [%rd12+8];
	setp.gt.f32 	%p2, %f8, %f7;
	selp.f32 	%f9, %f8, %f7, %p2;
	ld.global.nc.f32 	%f10, [%rd12+12];
	setp.gt.f32 	%p3, %f10, %f9;
	selp.f32 	%f11, %f10, %f9, %p3;
	ld.global.nc.f32 	%f12, [%rd12+16];
	setp.gt.f32 	%p4, %f12, %f11;
	selp.f32 	%f13, %f12, %f11, %p4;
	ld.global.nc.f32 	%f14, [%rd12+20];
	setp.gt.f32 	%p5, %f14, %f13;
	selp.f32 	%f15, %f14, %f13, %p5;
	ld.global.nc.f32 	%f16, [%rd12+24];
	setp.gt.f32 	%p6, %f16, %f15;
	selp.f32 	%f17, %f16, %f15, %p6;
	ld.global.nc.f32 	%f18, [%rd12+28];
	setp.gt.f32 	%p7, %f18, %f17;
	selp.f32 	%f19, %f18, %f17, %p7;
	ld.global.nc.f32 	%f20, [%rd12+32];
	setp.gt.f32 	%p8, %f20, %f19;
	selp.f32 	%f21, %f20, %f19, %p8;
	ld.global.nc.f32 	%f22, [%rd12+36];
	setp.gt.f32 	%p9, %f22, %f21;
	selp.f32 	%f23, %f22, %f21, %p9;
	ld.global.nc.f32 	%f24, [%rd12+40];
	setp.gt.f32 	%p10, %f24, %f23;
	selp.f32 	%f25, %f24, %f23, %p10;
	ld.global.nc.f32 	%f26, [%rd12+44];
	setp.gt.f32 	%p11, %f26, %f25;
	selp.f32 	%f27, %f26, %f25, %p11;
	ld.global.nc.f32 	%f28, [%rd12+48];
	setp.gt.f32 	%p12, %f28, %f27;
	selp.f32 	%f29, %f28, %f27, %p12;
	ld.global.nc.f32 	%f30, [%rd12+52];
	setp.gt.f32 	%p13, %f30, %f29;
	selp.f32 	%f31, %f30, %f29, %p13;
	ld.global.nc.f32 	%f32, [%rd12+56];
	setp.gt.f32 	%p14, %f32, %f31;
	selp.f32 	%f33, %f32, %f31, %p14;
	ld.global.nc.f32 	%f34, [%rd12+60];
	setp.gt.f32 	%p15, %f34, %f33;
	selp.f32 	%f35, %f34, %f33, %p15;
	ld.global.nc.f32 	%f36, [%rd12+64];
	setp.gt.f32 	%p16, %f36, %f35;
	selp.f32 	%f37, %f36, %f35, %p16;
	ld.global.nc.f32 	%f38, [%rd12+68];
	setp.gt.f32 	%p17, %f38, %f37;
	selp.f32 	%f39, %f38, %f37, %p17;
	ld.global.nc.f32 	%f40, [%rd12+72];
	setp.gt.f32 	%p18, %f40, %f39;
	selp.f32 	%f41, %f40, %f39, %p18;
	ld.global.nc.f32 	%f42, [%rd12+76];
	setp.gt.f32 	%p19, %f42, %f41;
	selp.f32 	%f43, %f42, %f41, %p19;
	ld.global.nc.f32 	%f44, [%rd12+80];
	setp.gt.f32 	%p20, %f44, %f43;
	selp.f32 	%f45, %f44, %f43, %p20;
	ld.global.nc.f32 	%f46, [%rd12+84];
	setp.gt.f32 	%p21, %f46, %f45;
	selp.f32 	%f47, %f46, %f45, %p21;
	ld.global.nc.f32 	%f48, [%rd12+88];
	setp.gt.f32 	%p22, %f48, %f47;
	selp.f32 	%f49, %f48, %f47, %p22;
	ld.global.nc.f32 	%f50, [%rd12+92];
	setp.gt.f32 	%p23, %f50, %f49;
	selp.f32 	%f51, %f50, %f49, %p23;
	ld.global.nc.f32 	%f52, [%rd12+96];
	setp.gt.f32 	%p24, %f52, %f51;
	selp.f32 	%f53, %f52, %f51, %p24;
	ld.global.nc.f32 	%f54, [%rd12+100];
	setp.gt.f32 	%p25, %f54, %f53;
	selp.f32 	%f55, %f54, %f53, %p25;
	ld.global.nc.f32 	%f56, [%rd12+104];
	setp.gt.f32 	%p26, %f56, %f55;
	selp.f32 	%f57, %f56, %f55, %p26;
	ld.global.nc.f32 	%f58, [%rd12+108];
	setp.gt.f32 	%p27, %f58, %f57;
	selp.f32 	%f59, %f58, %f57, %p27;
	ld.global.nc.f32 	%f60, [%rd12+112];
	setp.gt.f32 	%p28, %f60, %f59;
	selp.f32 	%f61, %f60, %f59, %p28;
	ld.global.nc.f32 	%f62, [%rd12+116];
	setp.gt.f32 	%p29, %f62, %f61;
	selp.f32 	%f63, %f62, %f61, %p29;
	ld.global.nc.f32 	%f64, [%rd12+120];
	setp.gt.f32 	%p30, %f64, %f63;
	selp.f32 	%f65, %f64, %f63, %p30;
	ld.global.nc.f32 	%f66, [%rd12+124];
	setp.gt.f32 	%p31, %f66, %f65;
	selp.f32 	%f1, %f66, %f65, %p31;
	mul.wide.u32 	%rd13, %r5, 128;
	or.b64  	%rd14, %rd13, 16;
	add.s64 	%rd18, %rd1, %rd14;
	add.s64 	%rd17, %rd10, %rd14;
	mov.f32 	%f236, 0f00000000;
	mov.b32 	%r22, 0;
$L__BB0_1:
	ld.global.nc.f32 	%f67, [%rd17+-16];
	sub.f32 	%f68, %f67, %f1;
	fma.rn.f32 	%f69, %f68, 0f3BBB989D, 0f3F000000;
	cvt.sat.f32.f32 	%f70, %f69;
	mov.f32 	%f71, 0f4B400001;
	mov.f32 	%f72, 0f437C0000;
	fma.rm.f32 	%f73, %f70, %f72, %f71;
	add.f32 	%f74, %f73, 0fCB40007F;
	neg.f32 	%f75, %f74;
	fma.rn.f32 	%f76, %f68, 0f3FB8AA3B, %f75;
	fma.rn.f32 	%f77, %f68, 0f32A57060, %f76;
	mov.b32 	%r6, %f73;
	shl.b32 	%r7, %r6, 23;
	mov.b32 	%f78, %r7;
	ex2.approx.ftz.f32 	%f79, %f77;
	mul.f32 	%f80, %f79, %f78;
	st.global.f32 	[%rd18+-16], %f80;
	add.f32 	%f81, %f236, %f80;
	ld.global.nc.f32 	%f82, [%rd17+-12];
	sub.f32 	%f83, %f82, %f1;
	fma.rn.f32 	%f84, %f83, 0f3BBB989D, 0f3F000000;
	cvt.sat.f32.f32 	%f85, %f84;
	fma.rm.f32 	%f86, %f85, %f72, %f71;
	add.f32 	%f87, %f86, 0fCB40007F;
	neg.f32 	%f88, %f87;
	fma.rn.f32 	%f89, %f83, 0f3FB8AA3B, %f88;
	fma.rn.f32 	%f90, %f83, 0f32A57060, %f89;
	mov.b32 	%r8, %f86;
	shl.b32 	%r9, %r8, 23;
	mov.b32 	%f91, %r9;
	ex2.approx.ftz.f32 	%f92, %f90;
	mul.f32 	%f93, %f92, %f91;
	st.global.f32 	[%rd18+-12], %f93;
	add.f32 	%f94, %f81, %f93;
	ld.global.nc.f32 	%f95, [%rd17+-8];
	sub.f32 	%f96, %f95, %f1;
	fma.rn.f32 	%f97, %f96, 0f3BBB989D, 0f3F000000;
	cvt.sat.f32.f32 	%f98, %f97;
	fma.rm.f32 	%f99, %f98, %f72, %f71;
	add.f32 	%f100, %f99, 0fCB40007F;
	neg.f32 	%f101, %f100;
	fma.rn.f32 	%f102, %f96, 0f3FB8AA3B, %f101;
	fma.rn.f32 	%f103, %f96, 0f32A57060, %f102;
	mov.b32 	%r10, %f99;
	shl.b32 	%r11, %r10, 23;
	mov.b32 	%f104, %r11;
	ex2.approx.ftz.f32 	%f105, %f103;
	mul.f32 	%f106, %f105, %f104;
	st.global.f32 	[%rd18+-8], %f106;
	add.f32 	%f107, %f94, %f106;
	ld.global.nc.f32 	%f108, [%rd17+-4];
	sub.f32 	%f109, %f108, %f1;
	fma.rn.f32 	%f110, %f109, 0f3BBB989D, 0f3F000000;
	cvt.sat.f32.f32 	%f111, %f110;
	fma.rm.f32 	%f112, %f111, %f72, %f71;
	add.f32 	%f113, %f112, 0fCB40007F;
	neg.f32 	%f114, %f113;
	fma.rn.f32 	%f115, %f109, 0f3FB8AA3B, %f114;
	fma.rn.f32 	%f116, %f109, 0f32A57060, %f115;
	mov.b32 	%r12, %f112;
	shl.b32 	%r13, %r12, 23;
	mov.b32 	%f117, %r13;
	ex2.approx.ftz.f32 	%f118, %f116;
	mul.f32 	%f119, %f118, %f117;
	st.global.f32 	[%rd18+-4], %f119;
	add.f32 	%f120, %f107, %f119;
	ld.global.nc.f32 	%f121, [%rd17];
	sub.f32 	%f122, %f121, %f1;
	fma.rn.f32 	%f123, %f122, 0f3BBB989D, 0f3F000000;
	cvt.sat.f32.f32 	%f124, %f123;
	fma.rm.f32 	%f125, %f124, %f72, %f71;
	add.f32 	%f126, %f125, 0fCB40007F;
	neg.f32 	%f127, %f126;
	fma.rn.f32 	%f128, %f122, 0f3FB8AA3B, %f127;
	fma.rn.f32 	%f129, %f122, 0f32A57060, %f128;
	mov.b32 	%r14, %f125;
	shl.b32 	%r15, %r14, 23;
	mov.b32 	%f130, %r15;
	ex2.approx.ftz.f32 	%f131, %f129;
	mul.f32 	%f132, %f131, %f130;
	st.global.f32 	[%rd18], %f132;
	add.f32 	%f133, %f120, %f132;
	ld.global.nc.f32 	%f134, [%rd17+4];
	sub.f32 	%f135, %f134, %f1;
	fma.rn.f32 	%f136, %f135, 0f3BBB989D, 0f3F000000;
	cvt.sat.f32.f32 	%f137, %f136;
	fma.rm.f32 	%f138, %f137, %f72, %f71;
	add.f32 	%f139, %f138, 0fCB40007F;
	neg.f32 	%f140, %f139;
	fma.rn.f32 	%f141, %f135, 0f3FB8AA3B, %f140;
	fma.rn.f32 	%f142, %f135, 0f32A57060, %f141;
	mov.b32 	%r16, %f138;
	shl.b32 	%r17, %r16, 23;
	mov.b32 	%f143, %r17;
	ex2.approx.ftz.f32 	%f144, %f142;
	mul.f32 	%f145, %f144, %f143;
	st.global.f32 	[%rd18+4], %f145;
	add.f32 	%f146, %f133, %f145;
	ld.global.nc.f32 	%f147, [%rd17+8];
	sub.f32 	%f148, %f147, %f1;
	fma.rn.f32 	%f149, %f148, 0f3BBB989D, 0f3F000000;
	cvt.sat.f32.f32 	%f150, %f149;
	fma.rm.f32 	%f151, %f150, %f72, %f71;
	add.f32 	%f152, %f151, 0fCB40007F;
	neg.f32 	%f153, %f152;
	fma.rn.f32 	%f154, %f148, 0f3FB8AA3B, %f153;
	fma.rn.f32 	%f155, %f148, 0f32A57060, %f154;
	mov.b32 	%r18, %f151;
	shl.b32 	%r19, %r18, 23;
	mov.b32 	%f156, %r19;
	ex2.approx.ftz.f32 	%f157, %f155;
	mul.f32 	%f158, %f157, %f156;
	st.global.f32 	[%rd18+8], %f158;
	add.f32 	%f159, %f146, %f158;
	ld.global.nc.f32 	%f160, [%rd17+12];
	sub.f32 	%f161, %f160, %f1;
	fma.rn.f32 	%f162, %f161, 0f3BBB989D, 0f3F000000;
	cvt.sat.f32.f32 	%f163, %f162;
	fma.rm.f32 	%f164, %f163, %f72, %f71;
	add.f32 	%f165, %f164, 0fCB40007F;
	neg.f32 	%f166, %f165;
	fma.rn.f32 	%f167, %f161, 0f3FB8AA3B, %f166;
	fma.rn.f32 	%f168, %f161, 0f32A57060, %f167;
	mov.b32 	%r20, %f164;
	shl.b32 	%r21, %r20, 23;
	mov.b32 	%f169, %r21;
	ex2.approx.ftz.f32 	%f170, %f168;
	mul.f32 	%f171, %f170, %f169;
	st.global.f32 	[%rd18+12], %f171;
	add.f32 	%f236, %f159, %f171;
	add.s32 	%r22, %r22, 8;
	add.s64 	%rd18, %rd18, 32;
	add.s64 	%rd17, %rd17, 32;
	setp.ne.s32 	%p32, %r22, 32;
	@%p32 bra 	$L__BB0_1;
	add.s64 	%rd16, %rd1, %rd11;
	ld.global.f32 	%f172, [%rd16];
	div.rn.f32 	%f173, %f172, %f236;
	st.global.f32 	[%rd16], %f173;
	ld.global.f32 	%f174, [%rd16+4];
	div.rn.f32 	%f175, %f174, %f236;
	st.global.f32 	[%rd16+4], %f175;
	ld.global.f32 	%f176, [%rd16+8];
	div.rn.f32 	%f177, %f176, %f236;
	st.global.f32 	[%rd16+8], %f177;
	ld.global.f32 	%f178, [%rd16+12];
	div.rn.f32 	%f179, %f178, %f236;
	st.global.f32 	[%rd16+12], %f179;
	ld.global.f32 	%f180, [%rd16+16];
	div.rn.f32 	%f181, %f180, %f236;
	st.global.f32 	[%rd16+16], %f181;
	ld.global.f32 	%f182, [%rd16+20];
	div.rn.f32 	%f183, %f182, %f236;
	st.global.f32 	[%rd16+20], %f183;
	ld.global.f32 	%f184, [%rd16+24];
	div.rn.f32 	%f185, %f184, %f236;
	st.global.f32 	[%rd16+24], %f185;
	ld.global.f32 	%f186, [%rd16+28];
	div.rn.f32 	%f187, %f186, %f236;
	st.global.f32 	[%rd16+28], %f187;
	ld.global.f32 	%f188, [%rd16+32];
	div.rn.f32 	%f189, %f188, %f236;
	st.global.f32 	[%rd16+32], %f189;
	ld.global.f32 	%f190, [%rd16+36];
	div.rn.f32 	%f191, %f190, %f236;
	st.global.f32 	[%rd16+36], %f191;
	ld.global.f32 	%f192, [%rd16+40];
	div.rn.f32 	%f193, %f192, %f236;
	st.global.f32 	[%rd16+40], %f193;
	ld.global.f32 	%f194, [%rd16+44];
	div.rn.f32 	%f195, %f194, %f236;
	st.global.f32 	[%rd16+44], %f195;
	ld.global.f32 	%f196, [%rd16+48];
	div.rn.f32 	%f197, %f196, %f236;
	st.global.f32 	[%rd16+48], %f197;
	ld.global.f32 	%f198, [%rd16+52];
	div.rn.f32 	%f199, %f198, %f236;
	st.global.f32 	[%rd16+52], %f199;
	ld.global.f32 	%f200, [%rd16+56];
	div.rn.f32 	%f201, %f200, %f236;
	st.global.f32 	[%rd16+56], %f201;
	ld.global.f32 	%f202, [%rd16+60];
	div.rn.f32 	%f203, %f202, %f236;
	st.global.f32 	[%rd16+60], %f203;
	ld.global.f32 	%f204, [%rd16+64];
	div.rn.f32 	%f205, %f204, %f236;
	st.global.f32 	[%rd16+64], %f205;
	ld.global.f32 	%f206, [%rd16+68];
	div.rn.f32 	%f207, %f206, %f236;
	st.global.f32 	[%rd16+68], %f207;
	ld.global.f32 	%f208, [%rd16+72];
	div.rn.f32 	%f209, %f208, %f236;
	st.global.f32 	[%rd16+72], %f209;
	ld.global.f32 	%f210, [%rd16+76];
	div.rn.f32 	%f211, %f210, %f236;
	st.global.f32 	[%rd16+76], %f211;
	ld.global.f32 	%f212, [%rd16+80];
	div.rn.f32 	%f213, %f212, %f236;
	st.global.f32 	[%rd16+80], %f213;
	ld.global.f32 	%f214, [%rd16+84];
	div.rn.f32 	%f215, %f214, %f236;
	st.global.f32 	[%rd16+84], %f215;
	ld.global.f32 	%f216, [%rd16+88];
	div.rn.f32 	%f217, %f216, %f236;
	st.global.f32 	[%rd16+88], %f217;
	ld.global.f32 	%f218, [%rd16+92];
	div.rn.f32 	%f219, %f218, %f236;
	st.global.f32 	[%rd16+92], %f219;
	ld.global.f32 	%f220, [%rd16+96];
	div.rn.f32 	%f221, %f220, %f236;
	st.global.f32 	[%rd16+96], %f221;
	ld.global.f32 	%f222, [%rd16+100];
	div.rn.f32 	%f223, %f222, %f236;
	st.global.f32 	[%rd16+100], %f223;
	ld.global.f32 	%f224, [%rd16+104];
	div.rn.f32 	%f225, %f224, %f236;
	st.global.f32 	[%rd16+104], %f225;
	ld.global.f32 	%f226, [%rd16+108];
	div.rn.f32 	%f227, %f226, %f236;
	st.global.f32 	[%rd16+108], %f227;
	ld.global.f32 	%f228, [%rd16+112];
	div.rn.f32 	%f229, %f228, %f236;
	st.global.f32 	[%rd16+112], %f229;
	ld.global.f32 	%f230, [%rd16+116];
	div.rn.f32 	%f231, %f230, %f236;
	st.global.f32 	[%rd16+116], %f231;
	ld.global.f32 	%f232, [%rd16+120];
	div.rn.f32 	%f233, %f232, %f236;
	st.global.f32 	[%rd16+120], %f233;
	ld.global.f32 	%f234, [%rd16+124];
	div.rn.f32 	%f235, %f234, %f236;
	st.global.f32 	[%rd16+124], %f235;
	ret;

}


// ===== COMPILED SASS (sm_100) =====

	.target	sm_100

	.elftype	@"ET_EXEC"


//--------------------- .note.nv.tkinfo           --------------------------
	.section	.note.nv.tkinfo,"",@"SHT_NOTE"
	.sectionflags	@"SHF_NOTE_NV_TKINFO"
	.tkinfo
        /*0018*/ 	.word	0x00000002
        /*0030*/ 	.string	""
        /*0030*/ 	.string	"ptxas"
        /*0030*/ 	.string	"Cuda compilation tools, release 13.0, V13.0.88"
        /*0030*/ 	.string	"Build cuda_13.0.r13.0/compiler.36424714_0"
        /*0030*/ 	.string	"-arch sm_100 -m 64 "



//--------------------- .note.nv.cuinfo           --------------------------
	.section	.note.nv.cuinfo,"",@"SHT_NOTE"
	.sectionflags	@"SHF_NOTE_NV_CUINFO"
        /*0018*/ 	.short	0x0002
        /*001a*/ 	.short	0x0064
        /*001c*/ 	.short	0x0082
	.zero		2


//--------------------- .nv.info                  --------------------------
	.section	.nv.info,"",@"SHT_CUDA_INFO"
	.align	4


	//----- nvinfo : EIATTR_REGCOUNT
	.align		4
        /*0000*/ 	.byte	0x04, 0x2f
        /*0002*/ 	.short	(.L_1 - .L_0)
	.align		4
.L_0:
        /*0004*/ 	.word	index@(softmax_kernel)
        /*0008*/ 	.word	0x0000001f


	//----- nvinfo : EIATTR_FRAME_SIZE
	.align		4
.L_1:
        /*000c*/ 	.byte	0x04, 0x11
        /*000e*/ 	.short	(.L_3 - .L_2)
	.align		4
.L_2:
        /*0010*/ 	.word	index@($__internal_0_$__cuda_sm3x_div_rn_noftz_f32_slowpath)
        /*0014*/ 	.word	0x00000000


	//----- nvinfo : EIATTR_FRAME_SIZE
	.align		4
.L_3:
        /*0018*/ 	.byte	0x04, 0x11
        /*001a*/ 	.short	(.L_5 - .L_4)
	.align		4
.L_4:
        /*001c*/ 	.word	index@(softmax_kernel)
        /*0020*/ 	.word	0x00000000


	//----- nvinfo : EIATTR_MIN_STACK_SIZE
	.align		4
.L_5:
        /*0024*/ 	.byte	0x04, 0x12
        /*0026*/ 	.short	(.L_7 - .L_6)
	.align		4
.L_6:
        /*0028*/ 	.word	index@(softmax_kernel)
        /*002c*/ 	.word	0x00000000
.L_7:


//--------------------- .nv.compat                --------------------------
	.section	.nv.compat,"",@"SHT_CUDA_COMPAT_INFO"
	.align	4
        /*0000*/ 	.byte	0x02, 0x09, 0x00, 0x00, 0x02, 0x02, 0x01, 0x00, 0x02, 0x05, 0x05, 0x00, 0x03, 0x07, 0x01, 0x01
        /*0010*/ 	.byte	0x02, 0x03, 0x00, 0x00, 0x02, 0x06, 0x01, 0x00, 0x04, 0x0b, 0x08, 0x00, 0x01, 0x00, 0x00, 0x00
        /*0020*/ 	.byte	0x00, 0x00, 0x00, 0x00


//--------------------- .nv.info.softmax_kernel   --------------------------
	.section	.nv.info.softmax_kernel,"",@"SHT_CUDA_INFO"
	.sectionflags	@""
	.align	4


	//----- nvinfo : EIATTR_CUDA_API_VERSION
	.align		4
        /*0000*/ 	.byte	0x04, 0x37
        /*0002*/ 	.short	(.L_9 - .L_8)
.L_8:
        /*0004*/ 	.word	0x00000082


	//----- nvinfo : EIATTR_KPARAM_INFO
	.align		4
.L_9:
        /*0008*/ 	.byte	0x04, 0x17
        /*000a*/ 	.short	(.L_11 - .L_10)
.L_10:
        /*000c*/ 	.word	0x00000000
        /*0010*/ 	.short	0x0001
        /*0012*/ 	.short	0x0008
        /*0014*/ 	.byte	0x00, 0xf5, 0x21, 0x00


	//----- nvinfo : EIATTR_KPARAM_INFO
	.align		4
.L_11:
        /*0018*/ 	.byte	0x04, 0x17
        /*001a*/ 	.short	(.L_13 - .L_12)
.L_12:
        /*001c*/ 	.word	0x00000000
        /*0020*/ 	.short	0x0000
        /*0022*/ 	.short	0x0000
        /*0024*/ 	.byte	0x00, 0xf5, 0x21, 0x00


	//----- nvinfo : EIATTR_SPARSE_MMA_MASK
	.align		4
.L_13:
        /*0028*/ 	.byte	0x03, 0x50
        /*002a*/ 	.short	0x0000


	//----- nvinfo : EIATTR_MAXREG_COUNT
	.align		4
        /*002c*/ 	.byte	0x03, 0x1b
        /*002e*/ 	.short	0x00ff


	//----- nvinfo : EIATTR_MERCURY_ISA_VERSION
	.align		4
        /*0030*/ 	.byte	0x03, 0x5f
        /*0032*/ 	.short	0x0101


	//----- nvinfo : EIATTR_VRC_CTA_INIT_COUNT
	.align		4
        /*0034*/ 	.byte	0x02, 0x4a
	.zero		1
	.zero		1


	//----- nvinfo : EIATTR_EXIT_INSTR_OFFSETS
	.align		4
        /*0038*/ 	.byte	0x04, 0x1c
        /*003a*/ 	.short	(.L_15 - .L_14)


	//   ....[0]....
.L_14:
        /*003c*/ 	.word	0x00002ca0


	//----- nvinfo : EIATTR_MAX_THREADS
	.align		4
.L_15:
        /*0040*/ 	.byte	0x04, 0x05
        /*0042*/ 	.short	(.L_17 - .L_16)
.L_16:
        /*0044*/ 	.word	0x00000069
        /*0048*/ 	.word	0x00000001
        /*004c*/ 	.word	0x00000001


	//----- nvinfo : EIATTR_CRS_STACK_SIZE
	.align		4
.L_17:
        /*0050*/ 	.byte	0x04, 0x1e
        /*0052*/ 	.short	(.L_19 - .L_18)
.L_18:
        /*0054*/ 	.word	0x00000000


	//----- nvinfo : EIATTR_CBANK_PARAM_SIZE
	.align		4
.L_19:
        /*0058*/ 	.byte	0x03, 0x19
        /*005a*/ 	.short	0x0010


	//----- nvinfo : EIATTR_PARAM_CBANK
	.align		4
        /*005c*/ 	.byte	0x04, 0x0a
        /*005e*/ 	.short	(.L_21 - .L_20)
	.align		4
.L_20:
        /*0060*/ 	.word	index@(.nv.constant0.softmax_kernel)
        /*0064*/ 	.short	0x0380
        /*0066*/ 	.short	0x0010


	//----- nvinfo : EIATTR_SW_WAR
	.align		4
.L_21:
        /*0068*/ 	.byte	0x04, 0x36
        /*006a*/ 	.short	(.L_23 - .L_22)
.L_22:
        /*006c*/ 	.word	0x00000008
.L_23:


//--------------------- .nv.callgraph             --------------------------
	.section	.nv.callgraph,"",@"SHT_CUDA_CALLGRAPH"
	.align	4
	.sectionentsize	8
	.align		4
        /*0000*/ 	.word	0x00000000
	.align		4
        /*0004*/ 	.word	0xffffffff
	.align		4
        /*0008*/ 	.word	0x00000000
	.align		4
        /*000c*/ 	.word	0xfffffffe
	.align		4
        /*0010*/ 	.word	0x00000000
	.align		4
        /*0014*/ 	.word	0xfffffffd
	.align		4
        /*0018*/ 	.word	0x00000000
	.align		4
        /*001c*/ 	.word	0xfffffffc


//--------------------- .text.softmax_kernel      --------------------------
	.section	.text.softmax_kernel,"ax",@progbits
	.align	128
        .global         softmax_kernel
        .type           softmax_kernel,@function
        .size           softmax_kernel,(.L_x_77 - softmax_kernel)
        .other          softmax_kernel,@"STO_CUDA_ENTRY STV_DEFAULT"
softmax_kernel:
.text.softmax_kernel:
[----:B------:R-:W-:Y:S01]  /*0000*/  LDC R1, c[0x0][0x37c] ;  /* 0x0000df00ff017b82 */ /* 0x000fe20000000800 */
[----:B------:R-:W0:Y:S07]  /*0010*/  S2R R0, SR_TID.X ;  /* 0x0000000000007919 */ /* 0x000e2e0000002100 */
[----:B------:R-:W1:Y:S01]  /*0020*/  LDC.64 R2, c[0x0][0x380] ;  /* 0x0000e000ff027b82 */ /* 0x000e620000000a00 */
[----:B------:R-:W2:Y:S01]  /*0030*/  LDCU.64 UR6, c[0x0][0x358] ;  /* 0x00006b00ff0677ac */ /* 0x000ea20008000a00 */
[----:B------:R-:W3:Y:S01]  /*0040*/  LDCU.128 UR8, c[0x0][0x380] ;  /* 0x00007000ff0877ac */ /* 0x000ee20008000c00 */
[----:B0-----:R-:W-:-:S05]  /*0050*/  SHF.L.U32 R4, R0, 0x5, RZ ;  /* 0x0000000500047819 */ /* 0x001fca00000006ff */
[----:B-1----:R-:W-:-:S05]  /*0060*/  IMAD.WIDE.U32 R2, R4, 0x4, R2 ;  /* 0x0000000404027825 */ /* 0x002fca00078e0002 */
[----:B--2---:R-:W2:Y:S04]  /*0070*/  LDG.E.CONSTANT R7, desc[UR6][R2.64] ;  /* 0x0000000602077981 */ /* 0x004ea8000c1e9900 */
[----:B------:R-:W2:Y:S04]  /*0080*/  LDG.E.CONSTANT R8, desc[UR6][R2.64+0x4] ;  /* 0x0000040602087981 */ /* 0x000ea8000c1e9900 */
[----:B------:R-:W4:Y:S04]  /*0090*/  LDG.E.CONSTANT R26, desc[UR6][R2.64+0x8] ;  /* 0x00000806021a7981 */ /* 0x000f28000c1e9900 */
[----:B------:R-:W5:Y:S04]  /*00a0*/  LDG.E.CONSTANT R21, desc[UR6][R2.64+0xc] ;  /* 0x00000c0602157981 */ /* 0x000f68000c1e9900 */
[----:B------:R-:W3:Y:S04]  /*00b0*/  LDG.E.CONSTANT R22, desc[UR6][R2.64+0x10] ;  /* 0x0000100602167981 */ /* 0x000ee8000c1e9900 */
        /* <DEDUP_REMOVED lines=16> */
[----:B------:R-:W3:Y:S01]  /*01c0*/  LDG.E.CONSTANT R9, desc[UR6][R2.64+0x54] ;  /* 0x0000540602097981 */ /* 0x000ee2000c1e9900 */
[----:B--2---:R-:W-:-:S04]  /*01d0*/  FSETP.GT.AND P0, PT, R8, R7, PT ;  /* 0x000000070800720b */ /* 0x004fc80003f04000 */
[----:B------:R-:W-:Y:S02]  /*01e0*/  FSEL R7, R8, R7, P0 ;  /* 0x0000000708077208 */ /* 0x000fe40000000000 */
[----:B------:R-:W2:Y:S02]  /*01f0*/  LDG.E.CONSTANT R8, desc[UR6][R2.64+0x58] ;  /* 0x0000580602087981 */ /* 0x000ea4000c1e9900 */
[----:B----4-:R-:W-:-:S04]  /*0200*/  FSETP.GT.AND P0, PT, R26, R7, PT ;  /* 0x000000071a00720b */ /* 0x010fc80003f04000 */
[----:B------:R-:W-:Y:S02]  /*0210*/  FSEL R26, R26, R7, P0 ;  /* 0x000000071a1a7208 */ /* 0x000fe40000000000 */
[----:B------:R-:W4:Y:S02]  /*0220*/  LDG.E.CONSTANT R7, desc[UR6][R2.64+0x5c] ;  /* 0x00005c0602077981 */ /* 0x000f24000c1e9900 */
[----:B-----5:R-:W-:-:S04]  /*0230*/  FSETP.GT.AND P0, PT, R21, R26, PT ;  /* 0x0000001a1500720b */ /* 0x020fc80003f04000 */
[----:B------:R-:W-:Y:S02]  /*0240*/  FSEL R27, R21, R26, P0 ;  /* 0x0000001a151b7208 */ /* 0x000fe40000000000 */
[----:B------:R-:W5:Y:S02]  /*0250*/  LDG.E.CONSTANT R21, desc[UR6][R2.64+0x60] ;  /* 0x0000600602157981 */ /* 0x000f64000c1e9900 */
[----:B---3--:R-:W-:-:S04]  /*0260*/  FSETP.GT.AND P0, PT, R22, R27, PT ;  /* 0x0000001b1600720b */ /* 0x008fc80003f04000 */
[----:B------:R-:W-:Y:S02]  /*0270*/  FSEL R26, R22, R27, P0 ;  /* 0x0000001b161a7208 */ /* 0x000fe40000000000 */
[----:B------:R-:W3:Y:S02]  /*0280*/  LDG.E.CONSTANT R22, desc[UR6][R2.64+0x64] ;  /* 0x0000640602167981 */ /* 0x000ee4000c1e9900 */
[----:B------:R-:W-:-:S04]  /*0290*/  FSETP.GT.AND P0, PT, R23, R26, PT ;  /* 0x0000001a1700720b */ /* 0x000fc80003f04000 */
[----:B------:R-:W-:Y:S02]  /*02a0*/  FSEL R26, R23, R26, P0 ;  /* 0x0000001a171a7208 */ /* 0x000fe40000000000 */
[----:B------:R-:W3:Y:S02]  /*02b0*/  LDG.E.CONSTANT R23, desc[UR6][R2.64+0x68] ;  /* 0x0000680602177981 */ /* 0x000ee4000c1e9900 */
[----:B------:R-:W-:-:S04]  /*02c0*/  FSETP.GT.AND P0, PT, R25, R26, PT ;  /* 0x0000001a1900720b */ /* 0x000fc80003f04000 */
[----:B------:R-:W-:Y:S02]  /*02d0*/  FSEL R27, R25, R26, P0 ;  /* 0x0000001a191b7208 */ /* 0x000fe40000000000 */
[----:B------:R-:W3:Y:S02]  /*02e0*/  LDG.E.CONSTANT R25, desc[UR6][R2.64+0x6c] ;  /* 0x00006c0602197981 */ /* 0x000ee4000c1e9900 */
[CC--:B------:R-:W-:Y:S02]  /*02f0*/  FSETP.GT.AND P0, PT, R24.reuse, R27.reuse, PT ;  /* 0x0000001b1800720b */ /* 0x0c0fe40003f04000 */
[----:B------:R-:W3:Y:S02]  /*0300*/  LDG.E.CONSTANT R26, desc[UR6][R2.64+0x74] ;  /* 0x00007406021a7981 */ /* 0x000ee4000c1e9900 */
[----:B------:R-:W-:Y:S02]  /*0310*/  FSEL R27, R24, R27, P0 ;  /* 0x0000001b181b7208 */ /* 0x000fe40000000000 */
[----:B------:R-:W3:Y:S02]  /*0320*/  LDG.E.CONSTANT R24, desc[UR6][R2.64+0x70] ;  /* 0x0000700602187981 */ /* 0x000ee4000c1e9900 */
[----:B------:R-:W-:-:S04]  /*0330*/  FSETP.GT.AND P0, PT, R20, R27, PT ;  /* 0x0000001b1400720b */ /* 0x000fc80003f04000 */
[----:B------:R-:W-:Y:S02]  /*0340*/  FSEL R27, R20, R27, P0 ;  /* 0x0000001b141b7208 */ /* 0x000fe40000000000 */
[----:B------:R-:W3:Y:S02]  /*0350*/  LDG.E.CONSTANT R20, desc[UR6][R2.64+0x78] ;  /* 0x0000780602147981 */ /* 0x000ee4000c1e9900 */
[----:B------:R-:W-:-:S04]  /*0360*/  FSETP.GT.AND P0, PT, R6, R27, PT ;  /* 0x0000001b0600720b */ /* 0x000fc80003f04000 */
[----:B------:R-:W-:Y:S02]  /*0370*/  FSEL R28, R6, R27, P0 ;  /* 0x0000001b061c7208 */ /* 0x000fe40000000000 */
[----:B------:R0:W3:Y:S02]  /*0380*/  LDG.E.CONSTANT R6, desc[UR6][R2.64+0x7c] ;  /* 0x00007c0602067981 */ /* 0x0000e4000c1e9900 */
[----:B------:R-:W-:-:S04]  /*0390*/  FSETP.GT.AND P0, PT, R5, R28, PT ;  /* 0x0000001c0500720b */ /* 0x000fc80003f04000 */
[----:B------:R-:W-:-:S04]  /*03a0*/  FSEL R28, R5, R28, P0 ;  /* 0x0000001c051c7208 */ /* 0x000fc80000000000 */
        /* <DEDUP_REMOVED lines=21> */
[----:B------:R-:W-:Y:S01]  /*0500*/  FSEL R9, R9, R10, P0 ;  /* 0x0000000a09097208 */ /* 0x000fe20000000000 */
[----:B0-----:R-:W-:-:S03]  /*0510*/  IMAD.WIDE.U32 R2, R0, 0x80, RZ ;  /* 0x0000008000027825 */ /* 0x001fc600078e00ff */
[----:B------:R-:W-:-:S04]  /*0520*/  LOP3.LUT R14, R2, 0x10, RZ, 0xfc, !PT ;  /* 0x00000010020e7812 */ /* 0x000fc800078efcff */
[C---:B------:R-:W-:Y:S02]  /*0530*/  IADD3 R0, P1, PT, R14.reuse, UR10, RZ ;  /* 0x0000000a0e007c10 */ /* 0x040fe4000ff3e0ff */
[----:B------:R-:W-:Y:S02]  /*0540*/  IADD3 R14, P2, PT, R14, UR8, RZ ;  /* 0x000000080e0e7c10 */ /* 0x000fe4000ff5e0ff */
[----:B------:R-:W-:Y:S01]  /*0550*/  IADD3.X R11, PT, PT, R3, UR11, RZ, P1, !PT ;  /* 0x0000000b030b7c10 */ /* 0x000fe20008ffe4ff */
[----:B------:R-:W-:Y:S01]  /*0560*/  UMOV UR4, URZ ;  /* 0x000000ff00047c82 */ /* 0x000fe20008000000 */
[----:B--2---:R-:W-:-:S04]  /*0570*/  FSETP.GT.AND P0, PT, R8, R9, PT ;  /* 0x000000090800720b */ /* 0x004fc80003f04000 */
[----:B------:R-:W-:-:S04]  /*0580*/  FSEL R8, R8, R9, P0 ;  /* 0x0000000908087208 */ /* 0x000fc80000000000 */
[----:B----4-:R-:W-:-:S04]  /*0590*/  FSETP.GT.AND P0, PT, R7, R8, PT ;  /* 0x000000080700720b */ /* 0x010fc80003f04000 */
[----:B------:R-:W-:-:S04]  /*05a0*/  FSEL R8, R7, R8, P0 ;  /* 0x0000000807087208 */ /* 0x000fc80000000000 */
[----:B-----5:R-:W-:-:S04]  /*05b0*/  FSETP.GT.AND P0, PT, R21, R8, PT ;  /* 0x000000081500720b */ /* 0x020fc80003f04000 */
[----:B------:R-:W-:-:S04]  /*05c0*/  FSEL R21, R21, R8, P0 ;  /* 0x0000000815157208 */ /* 0x000fc80000000000 */
[----:B---3--:R-:W-:-:S04]  /*05d0*/  FSETP.GT.AND P0, PT, R22, R21, PT ;  /* 0x000000151600720b */ /* 0x008fc80003f04000 */
        /* <DEDUP_REMOVED lines=10> */
[----:B------:R-:W-:Y:S02]  /*0680*/  FSEL R25, R20, R25, P0 ;  /* 0x0000001914197208 */ /* 0x000fe40000000000 */
[----:B------:R-:W-:Y:S02]  /*0690*/  IADD3.X R7, PT, PT, R3, UR9, RZ, P2, !PT ;  /* 0x0000000903077c10 */ /* 0x000fe400097fe4ff */
[----:B------:R-:W-:Y:S01]  /*06a0*/  FSETP.GT.AND P0, PT, R6, R25, PT ;  /* 0x000000190600720b */ /* 0x000fe20003f04000 */
[----:B------:R-:W-:-:S03]  /*06b0*/  HFMA2 R3, -RZ, RZ, 0, 0 ;  /* 0x00000000ff037431 */ /* 0x000fc600000001ff */
[----:B------:R-:W-:-:S09]  /*06c0*/  FSEL R2, R6, R25, P0 ;  /* 0x0000001906027208 */ /* 0x000fd20000000000 */
.L_x_0:
[----:B------:R-:W-:-:S05]  /*06d0*/  MOV R6, R14 ;  /* 0x0000000e00067202 */ /* 0x000fca0000000f00 */
[----:B------:R-:W2:Y:S04]  /*06e0*/  LDG.E.CONSTANT R25, desc[UR6][R6.64+-0xc] ;  /* 0xfffff40606197981 */ /* 0x000ea8000c1e9900 */
[----:B------:R-:W3:Y:S04]  /*06f0*/  LDG.E.CONSTANT R27, desc[UR6][R6.64+-0x10] ;  /* 0xfffff006061b7981 */ /* 0x000ee8000c1e9900 */
[----:B------:R-:W4:Y:S04]  /*0700*/  LDG.E.CONSTANT R17, desc[UR6][R6.64+-0x8] ;  /* 0xfffff80606117981 */ /* 0x000f28000c1e9900 */
[----:B------:R-:W5:Y:S04]  /*0710*/  LDG.E.CONSTANT R23, desc[UR6][R6.64+-0x4] ;  /* 0xfffffc0606177981 */ /* 0x000f68000c1e9900 */
[----:B------:R-:W5:Y:S04]  /*0720*/  LDG.E.CONSTANT R5, desc[UR6][R6.64] ;  /* 0x0000000606057981 */ /* 0x000f68000c1e9900 */
[----:B------:R-:W5:Y:S04]  /*0730*/  LDG.E.CONSTANT R9, desc[UR6][R6.64+0x4] ;  /* 0x0000040606097981 */ /* 0x000f68000c1e9900 */
[----:B------:R-:W5:Y:S04]  /*0740*/  LDG.E.CONSTANT R19, desc[UR6][R6.64+0x8] ;  /* 0x0000080606137981 */ /* 0x000f68000c1e9900 */
[----:B------:R-:W5:Y:S01]  /*0750*/  LDG.E.CONSTANT R21, desc[UR6][R6.64+0xc] ;  /* 0x00000c0606157981 */ /* 0x000f62000c1e9900 */
[----:B------:R-:W-:-:S02]  /*0760*/  MOV R16, 0x3bbb989d ;  /* 0x3bbb989d00107802 */ /* 0x000fc40000000f00 */
[----:B------:R-:W-:Y:S01]  /*0770*/  MOV R15, 0x437c0000 ;  /* 0x437c0000000f7802 */ /* 0x000fe20000000f00 */
[----:B------:R-:W-:-:S04]  /*0780*/  UIADD3 UR4, UPT, UPT, UR4, 0x8, URZ ;  /* 0x0000000804047890 */ /* 0x000fc8000fffe0ff */
[----:B------:R-:W-:Y:S01]  /*0790*/  UISETP.NE.AND UP0, UPT, UR4, 0x20, UPT ;  /* 0x000000200400788c */ /* 0x000fe2000bf05270 */
[----:B--2---:R-:W-:-:S04]  /*07a0*/  FADD R25, -R2, R25 ;  /* 0x0000001902197221 */ /* 0x004fc80000000100 */
[----:B------:R-:W-:Y:S01]  /*07b0*/  FFMA.SAT R12, R25, R16, 0.5 ;  /* 0x3f000000190c7423 */ /* 0x000fe20000002010 */
[----:B---3--:R-:W-:-:S03]  /*07c0*/  FADD R27, -R2, R27 ;  /* 0x0000001b021b7221 */ /* 0x008fc60000000100 */
[-C--:B------:R-:W-:Y:S01]  /*07d0*/  FFMA.RM R12, R12, R15.reuse, 12582913 ;  /* 0x4b4000010c0c7423 */ /* 0x080fe2000000400f */
[----:B----4-:R-:W-:Y:S01]  /*07e0*/  FADD R17, -R2, R17 ;  /* 0x0000001102117221 */ /* 0x010fe20000000100 */
[-C--:B------:R-:W-:Y:S02]  /*07f0*/  FFMA.SAT R10, R27, R16.reuse, 0.5 ;  /* 0x3f0000001b0a7423 */ /* 0x080fe40000002010 */
[----:B------:R-:W-:Y:S01]  /*0800*/  FADD R14, R12, -12583039 ;  /* 0xcb40007f0c0e7421 */ /* 0x000fe20000000000 */
[-C--:B------:R-:W-:Y:S01]  /*0810*/  FFMA.SAT R18, R17, R16.reuse, 0.5 ;  /* 0x3f00000011127423 */ /* 0x080fe20000002010 */
[----:B-----5:R-:W-:Y:S01]  /*0820*/  FADD R23, -R2, R23 ;  /* 0x0000001702177221 */ /* 0x020fe20000000100 */
[-C--:B------:R-:W-:Y:S01]  /*0830*/  FFMA.RM R10, R10, R15.reuse, 12582913 ;  /* 0x4b4000010a0a7423 */ /* 0x080fe2000000400f */
[----:B------:R-:W-:Y:S01]  /*0840*/  FFMA R20, R25, 1.4426950216293334961, -R14 ;  /* 0x3fb8aa3b19147823 */ /* 0x000fe2000000080e */
[-C--:B------:R-:W-:Y:S01]  /*0850*/  FFMA.RM R13, R18, R15.reuse, 12582913 ;  /* 0x4b400001120d7423 */ /* 0x080fe2000000400f */
[----:B------:R-:W-:Y:S01]  /*0860*/  FFMA.SAT R18, R23, R16, 0.5 ;  /* 0x3f00000017127423 */ /* 0x000fe20000002010 */
[----:B------:R-:W-:Y:S01]  /*0870*/  FADD R8, R10, -12583039 ;  /* 0xcb40007f0a087421 */ /* 0x000fe20000000000 */
[----:B------:R-:W-:Y:S01]  /*0880*/  FFMA R20, R25, 1.925963033500011079e-08, R20 ;  /* 0x32a5706019147823 */ /* 0x000fe20000000014 */
[----:B------:R-:W-:Y:S01]  /*0890*/  FADD R25, -R2, R5 ;  /* 0x0000000502197221 */ /* 0x000fe20000000100 */
[----:B------:R-:W-:Y:S01]  /*08a0*/  FFMA.RM R5, R18, R15, 12582913 ;  /* 0x4b40000112057423 */ /* 0x000fe2000000400f */
[----:B------:R-:W-:-:S03]  /*08b0*/  FFMA R8, R27, 1.4426950216293334961, -R8 ;  /* 0x3fb8aa3b1b087823 */ /* 0x000fc60000000808 */
[----:B------:R-:W-:Y:S01]  /*08c0*/  FADD R22, R5, -12583039 ;  /* 0xcb40007f05167421 */ /* 0x000fe20000000000 */
[----:B------:R-:W-:Y:S01]  /*08d0*/  FFMA R14, R27, 1.925963033500011079e-08, R8 ;  /* 0x32a570601b0e7823 */ /* 0x000fe20000000008 */
[----:B------:R-:W-:Y:S01]  /*08e0*/  FADD R8, R13, -12583039 ;  /* 0xcb40007f0d087421 */ /* 0x000fe20000000000 */
[----:B------:R-:W-:Y:S01]  /*08f0*/  FFMA.SAT R24, R25, R16, 0.5 ;  /* 0x3f00000019187423 */ /* 0x000fe20000002010 */
[----:B------:R-:W-:Y:S01]  /*0900*/  FFMA R22, R23, 1.4426950216293334961, -R22 ;  /* 0x3fb8aa3b17167823 */ /* 0x000fe20000000816 */
[----:B------:R-:W-:Y:S01]  /*0910*/  FADD R27, -R2, R9 ;  /* 0x00000009021b7221 */ /* 0x000fe20000000100 */
[----:B------:R-:W-:Y:S01]  /*0920*/  FFMA R8, R17, 1.4426950216293334961, -R8 ;  /* 0x3fb8aa3b11087823 */ /* 0x000fe20000000808 */
[----:B------:R-:W-:Y:S01]  /*0930*/  FFMA.RM R9, R24, R15, 12582913 ;  /* 0x4b40000118097423 */ /* 0x000fe2000000400f */
[----:B------:R-:W-:Y:S01]  /*0940*/  FFMA R24, R23, 1.925963033500011079e-08, R22 ;  /* 0x32a5706017187823 */ /* 0x000fe20000000016 */
[C---:B------:R-:W-:Y:S01]  /*0950*/  FADD R23, -R2.reuse, R19 ;  /* 0x0000001302177221 */ /* 0x040fe20000000100 */
[----:B------:R-:W-:Y:S01]  /*0960*/  FFMA R18, R17, 1.925963033500011079e-08, R8 ;  /* 0x32a5706011127823 */ /* 0x000fe20000000008 */
[----:B------:R-:W-:Y:S01]  /*0970*/  FADD R26, R9, -12583039 ;  /* 0xcb40007f091a7421 */ /* 0x000fe20000000000 */
[----:B------:R0:W-:Y:S01]  /*0980*/  MUFU.EX2 R17, R20 ;  /* 0x0000001400117308 */ /* 0x0001e20000000800 */
[----:B------:R-:W-:-:S02]  /*0990*/  FADD R21, -R2, R21 ;  /* 0x0000001502157221 */ /* 0x000fc40000000100 */
[----:B------:R-:W-:Y:S01]  /*09a0*/  FFMA R26, R25, 1.4426950216293334961, -R26 ;  /* 0x3fb8aa3b191a7823 */ /* 0x000fe2000000081a */
[-C--:B------:R-:W-:Y:S01]  /*09b0*/  FFMA.SAT R8, R27, R16.reuse, 0.5 ;  /* 0x3f0000001b087423 */ /* 0x080fe20000002010 */
[----:B0-----:R-:W-:-:S03]  /*09c0*/  FFMA.SAT R20, R23, R16, 0.5 ;  /* 0x3f00000017147423 */ /* 0x001fc60000002010 */
[----:B------:R-:W0:Y:S01]  /*09d0*/  MUFU.EX2 R14, R14 ;  /* 0x0000000e000e7308 */ /* 0x000e220000000800 */
[-C--:B------:R-:W-:Y:S01]  /*09e0*/  FFMA.RM R20, R20, R15.reuse, 12582913 ;  /* 0x4b40000114147423 */ /* 0x080fe2000000400f */
[----:B------:R-:W-:Y:S01]  /*09f0*/  FFMA R25, R25, 1.925963033500011079e-08, R26 ;  /* 0x32a5706019197823 */ /* 0x000fe2000000001a */
[----:B------:R-:W-:Y:S01]  /*0a00*/  FFMA.SAT R28, R21, R16, 0.5 ;  /* 0x3f000000151c7423 */ /* 0x000fe20000002010 */
[-C--:B------:R-:W-:Y:S01]  /*0a10*/  FFMA.RM R8, R8, R15.reuse, 12582913 ;  /* 0x4b40000108087423 */ /* 0x080fe2000000400f */
[----:B------:R-:W-:Y:S02]  /*0a20*/  FADD R26, R20, -12583039 ;  /* 0xcb40007f141a7421 */ /* 0x000fe40000000000 */
[----:B------:R-:W-:Y:S01]  /*0a30*/  FFMA.RM R15, R28, R15, 12582913 ;  /* 0x4b4000011c0f7423 */ /* 0x000fe2000000400f */
[----:B------:R-:W-:Y:S01]  /*0a40*/  FADD R22, R8, -12583039 ;  /* 0xcb40007f08167421 */ /* 0x000fe20000000000 */
[----:B------:R-:W-:Y:S01]  /*0a50*/  FFMA R26, R23, 1.4426950216293334961, -R26 ;  /* 0x3fb8aa3b171a7823 */ /* 0x000fe2000000081a */
[----:B------:R1:W-:Y:S02]  /*0a60*/  MUFU.EX2 R19, R24 ;  /* 0x0000001800137308 */ /* 0x0003e40000000800 */
[----:B------:R-:W-:Y:S01]  /*0a70*/  FFMA R22, R27, 1.4426950216293334961, -R22 ;  /* 0x3fb8aa3b1b167823 */ /* 0x000fe20000000816 */
[----:B------:R-:W-:Y:S01]  /*0a80*/  FFMA R26, R23, 1.925963033500011079e-08, R26 ;  /* 0x32a57060171a7823 */ /* 0x000fe2000000001a */
[----:B------:R-:W-:Y:S01]  /*0a90*/  SHF.L.U32 R23, R10, 0x17, RZ ;  /* 0x000000170a177819 */ /* 0x000fe200000006ff */
[----:B-1----:R-:W-:-:S03]  /*0aa0*/  FADD R24, R15, -12583039 ;  /* 0xcb40007f0f187421 */ /* 0x002fc60000000000 */
[----:B------:R-:W1:Y:S01]  /*0ab0*/  MUFU.EX2 R18, R18 ;  /* 0x0000001200127308 */ /* 0x000e620000000800 */
[----:B------:R-:W-:Y:S01]  /*0ac0*/  SHF.L.U32 R12, R12, 0x17, RZ ;  /* 0x000000170c0c7819 */ /* 0x000fe200000006ff */
[----:B------:R-:W-:Y:S01]  /*0ad0*/  FFMA R24, R21, 1.4426950216293334961, -R24 ;  /* 0x3fb8aa3b15187823 */ /* 0x000fe20000000818 */
[----:B------:R-:W-:Y:S01]  /*0ae0*/  FFMA R22, R27, 1.925963033500011079e-08, R22 ;  /* 0x32a570601b167823 */ /* 0x000fe20000000016 */
[----:B0-----:R-:W-:Y:S02]  /*0af0*/  FMUL R14, R23, R14 ;  /* 0x0000000e170e7220 */ /* 0x001fe40000400000 */
[----:B------:R-:W-:Y:S01]  /*0b00*/  FFMA R24, R21, 1.925963033500011079e-08, R24 ;  /* 0x32a5706015187823 */ /* 0x000fe20000000018 */
[----:B------:R-:W-:Y:S01]  /*0b10*/  FMUL R21, R12, R17 ;  /* 0x000000110c157220 */ /* 0x000fe20000400000 */
[----:B------:R-:W-:Y:S01]  /*0b20*/  FADD R17, R14, R3 ;  /* 0x000000030e117221 */ /* 0x000fe20000000000 */
[----:B------:R-:W0:Y:S01]  /*0b30*/  MUFU.EX2 R16, R25 ;  /* 0x0000001900107308 */ /* 0x000e220000000800 */
[----:B------:R-:W-:-:S07]  /*0b40*/  SHF.L.U32 R13, R13, 0x17, RZ ;  /* 0x000000170d0d7819 */ /* 0x000fce00000006ff */
[----:B------:R-:W2:Y:S08]  /*0b50*/  MUFU.EX2 R22, R22 ;  /* 0x0000001600167308 */ /* 0x000eb00000000800 */
[----:B------:R-:W3:Y:S08]  /*0b60*/  MUFU.EX2 R10, R26 ;  /* 0x0000001a000a7308 */ /* 0x000ef00000000800 */
[----:B------:R-:W4:Y:S01]  /*0b70*/  MUFU.EX2 R3, R24 ;  /* 0x0000001800037308 */ /* 0x000f220000000800 */
[----:B------:R-:W-:Y:S01]  /*0b80*/  MOV R12, R0 ;  /* 0x00000000000c7202 */ /* 0x000fe20000000f00 */
[----:B-1----:R-:W-:Y:S01]  /*0b90*/  FMUL R18, R13, R18 ;  /* 0x000000120d127220 */ /* 0x002fe20000400000 */
[----:B------:R-:W-:-:S02]  /*0ba0*/  SHF.L.U32 R0, R5, 0x17, RZ ;  /* 0x0000001705007819 */ /* 0x000fc400000006ff */
[----:B------:R-:W-:Y:S02]  /*0bb0*/  MOV R13, R11 ;  /* 0x0000000b000d7202 */ /* 0x000fe40000000f00 */
[----:B------:R-:W-:Y:S02]  /*0bc0*/  SHF.L.U32 R5, R8, 0x17, RZ ;  /* 0x0000001708057819 */ /* 0x000fe400000006ff */
[----:B------:R-:W-:Y:S02]  /*0bd0*/  SHF.L.U32 R9, R9, 0x17, RZ ;  /* 0x0000001709097819 */ /* 0x000fe400000006ff */
[----:B------:R-:W-:Y:S02]  /*0be0*/  SHF.L.U32 R11, R20, 0x17, RZ ;  /* 0x00000017140b7819 */ /* 0x000fe400000006ff */
[----:B------:R-:W-:Y:S01]  /*0bf0*/  SHF.L.U32 R8, R15, 0x17, RZ ;  /* 0x000000170f087819 */ /* 0x000fe200000006ff */
[----:B------:R-:W-:Y:S01]  /*0c00*/  FMUL R19, R0, R19 ;  /* 0x0000001300137220 */ /* 0x000fe20000400000 */
[----:B0-----:R-:W-:Y:S01]  /*0c10*/  FMUL R9, R9, R16 ;  /* 0x0000001009097220 */ /* 0x001fe20000400000 */
[----:B--2---:R-:W-:Y:S01]  /*0c20*/  FMUL R5, R5, R22 ;  /* 0x0000001605057220 */ /* 0x004fe20000400000 */
[----:B---3--:R-:W-:Y:S01]  /*0c30*/  FMUL R10, R11, R10 ;  /* 0x0000000a0b0a7220 */ /* 0x008fe20000400000 */
[----:B----4-:R-:W-:Y:S01]  /*0c40*/  FMUL R8, R8, R3 ;  /* 0x0000000308087220 */ /* 0x010fe20000400000 */
[----:B------:R-:W-:Y:S01]  /*0c50*/  FADD R17, R17, R21 ;  /* 0x0000001511117221 */ /* 0x000fe20000000000 */
[----:B------:R-:W-:Y:S03]  /*0c60*/  STG.E desc[UR6][R12.64+-0xc], R21 ;  /* 0xfffff4150c007986 */ /* 0x000fe6000c101906 */
[----:B------:R-:W-:Y:S01]  /*0c70*/  FADD R17, R17, R18 ;  /* 0x0000001211117221 */ /* 0x000fe20000000000 */
[----:B------:R-:W-:Y:S04]  /*0c80*/  STG.E desc[UR6][R12.64+-0x8], R18 ;  /* 0xfffff8120c007986 */ /* 0x000fe8000c101906 */
[----:B------:R-:W-:Y:S04]  /*0c90*/  STG.E desc[UR6][R12.64+-0x4], R19 ;  /* 0xfffffc130c007986 */ /* 0x000fe8000c101906 */
[----:B------:R-:W-:Y:S04]  /*0ca0*/  STG.E desc[UR6][R12.64], R9 ;  /* 0x000000090c007986 */ /* 0x000fe8000c101906 */
[----:B------:R-:W-:Y:S04]  /*0cb0*/  STG.E desc[UR6][R12.64+0x4], R5 ;  /* 0x000004050c007986 */ /* 0x000fe8000c101906 */
[----:B------:R-:W-:Y:S04]  /*0cc0*/  STG.E desc[UR6][R12.64+0x8], R10 ;  /* 0x0000080a0c007986 */ /* 0x000fe8000c101906 */
[----:B------:R-:W-:Y:S01]  /*0cd0*/  STG.E desc[UR6][R12.64+0xc], R8 ;  /* 0x00000c080c007986 */ /* 0x000fe2000c101906 */
[----:B------:R-:W-:-:S04]  /*0ce0*/  FADD R17, R17, R19 ;  /* 0x0000001311117221 */ /* 0x000fc80000000000 */
[----:B------:R-:W-:Y:S01]  /*0cf0*/  FADD R17, R17, R9 ;  /* 0x0000000911117221 */ /* 0x000fe20000000000 */
[----:B------:R0:W-:Y:S03]  /*0d00*/  STG.E desc[UR6][R12.64+-0x10], R14 ;  /* 0xfffff00e0c007986 */ /* 0x0001e6000c101906 */
[----:B------:R-:W-:Y:S01]  /*0d10*/  FADD R17, R17, R5 ;  /* 0x0000000511117221 */ /* 0x000fe20000000000 */
[----:B------:R-:W-:-:S03]  /*0d20*/  IADD3 R0, P0, PT, R12, 0x20, RZ ;  /* 0x000000200c007810 */ /* 0x000fc60007f1e0ff */
[----:B------:R-:W-:Y:S01]  /*0d30*/  FADD R17, R17, R10 ;  /* 0x0000000a11117221 */ /* 0x000fe20000000000 */
[----:B------:R-:W-:Y:S02]  /*0d40*/  IADD3.X R11, PT, PT, RZ, R13, RZ, P0, !PT ;  /* 0x0000000dff0b7210 */ /* 0x000fe400007fe4ff */
[----:B0-----:R-:W-:Y:S01]  /*0d50*/  IADD3 R14, P1, PT, R6, 0x20, RZ ;  /* 0x00000020060e7810 */ /* 0x001fe20007f3e0ff */
[----:B------:R-:W-:-:S03]  /*0d60*/  FADD R3, R17, R8 ;  /* 0x0000000811037221 */ /* 0x000fc60000000000 */
[----:B------:R-:W-:Y:S01]  /*0d70*/  IADD3.X R7, PT, PT, RZ, R7, RZ, P1, !PT ;  /* 0x00000007ff077210 */ /* 0x000fe20000ffe4ff */
[----:B------:R-:W-:Y:S08]  /*0d80*/  BRA.U UP0, `(.L_x_0) ;  /* 0xfffffff900507547 */ /* 0x000ff0000b83ffff */
[----:B------:R-:W0:Y:S02]  /*0d90*/  LDC.64 R6, c[0x0][0x388] ;  /* 0x0000e200ff067b82 */ /* 0x000e240000000a00 */
[----:B0-----:R-:W-:-:S05]  /*0da0*/  IMAD.WIDE.U32 R4, R4, 0x4, R6 ;  /* 0x0000000404047825 */ /* 0x001fca00078e0006 */
[----:B------:R-:W2:Y:S01]  /*0db0*/  LDG.E R0, desc[UR6][R4.64] ;  /* 0x0000000604007981 */ /* 0x000ea2000c1e1900 */
[----:B------:R-:W0:Y:S01]  /*0dc0*/  MUFU.RCP R2, R3 ;  /* 0x0000000300027308 */ /* 0x000e220000001000 */
[----:B------:R-:W-:Y:S01]  /*0dd0*/  BSSY.RECONVERGENT B2, `(.L_x_1) ;  /* 0x000000b000027945 */ /* 0x000fe20003800200 */
[----:B0-----:R-:W-:-:S04]  /*0de0*/  FFMA R7, -R3, R2, 1 ;  /* 0x3f80000003077423 */ /* 0x001fc80000000102 */
[----:B------:R-:W-:Y:S02]  /*0df0*/  FFMA R7, R2, R7, R2 ;  /* 0x0000000702077223 */ /* 0x000fe40000000002 */
[----:B--2---:R-:W0:Y:S02]  /*0e00*/  FCHK P0, R0, R3 ;  /* 0x0000000300007302 */ /* 0x004e240000000000 */
[----:B------:R-:W-:-:S04]  /*0e10*/  FFMA R2, R0, R7, RZ ;  /* 0x0000000700027223 */ /* 0x000fc800000000ff */
[----:B------:R-:W-:-:S04]  /*0e20*/  FFMA R6, -R3, R2, R0 ;  /* 0x0000000203067223 */ /* 0x000fc80000000100 */
[----:B------:R-:W-:Y:S01]  /*0e30*/  FFMA R7, R7, R6, R2 ;  /* 0x0000000607077223 */ /* 0x000fe20000000002 */
[----:B0-----:R-:W-:Y:S06]  /*0e40*/  @!P0 BRA `(.L_x_2) ;  /* 0x00000000000c8947 */ /* 0x001fec0003800000 */
[----:B------:R-:W-:-:S07]  /*0e50*/  MOV R2, 0xe70 ;  /* 0x00000e7000027802 */ /* 0x000fce0000000f00 */
[----:B------:R-:W-:Y:S05]  /*0e60*/  CALL.REL.NOINC `($__internal_0_$__cuda_sm3x_div_rn_noftz_f32_slowpath) ;  /* 0x0000001c00907944 */ /* 0x000fea0003c00000 */
[----:B------:R-:W-:-:S07]  /*0e70*/  MOV R7, R9 ;  /* 0x0000000900077202 */ /* 0x000fce0000000f00 */
.L_x_2:
[----:B------:R-:W-:Y:S05]  /*0e80*/  BSYNC.RECONVERGENT B2 ;  /* 0x0000000000027941 */ /* 0x000fea0003800200 */
.L_x_1:
[----:B------:R-:W2:Y:S01]  /*0e90*/  LDG.E R2, desc[UR6][R4.64+0x4] ;  /* 0x0000040604027981 */ /* 0x000ea2000c1e1900 */
[----:B------:R-:W0:Y:S01]  /*0ea0*/  MUFU.RCP R0, R3 ;  /* 0x0000000300007308 */ /* 0x000e220000001000 */
[----:B------:R-:W-:Y:S02]  /*0eb0*/  BSSY.RECONVERGENT B2, `(.L_x_3) ;  /* 0x000000c000027945 */ /* 0x000fe40003800200 */
[----:B------:R1:W-:Y:S01]  /*0ec0*/  STG.E desc[UR6][R4.64], R7 ;  /* 0x0000000704007986 */ /* 0x0003e2000c101906 */
[----:B0-----:R-:W-:-:S04]  /*0ed0*/  FFMA R9, -R3, R0, 1 ;  /* 0x3f80000003097423 */ /* 0x001fc80000000100 */
[----:B------:R-:W-:Y:S01]  /*0ee0*/  FFMA R0, R0, R9, R0 ;  /* 0x0000000900007223 */ /* 0x000fe20000000000 */
[----:B--2---:R-:W0:Y:S03]  /*0ef0*/  FCHK P0, R2, R3 ;  /* 0x0000000302007302 */ /* 0x004e260000000000 */
[----:B------:R-:W-:-:S04]  /*0f00*/  FFMA R9, R0, R2, RZ ;  /* 0x0000000200097223 */ /* 0x000fc800000000ff */
[----:B------:R-:W-:-:S04]  /*0f10*/  FFMA R6, -R3, R9, R2 ;  /* 0x0000000903067223 */ /* 0x000fc80000000102 */
[----:B------:R-:W-:Y:S01]  /*0f20*/  FFMA R9, R0, R6, R9 ;  /* 0x0000000600097223 */ /* 0x000fe20000000009 */
[----:B01----:R-:W-:Y:S06]  /*0f30*/  @!P0 BRA `(.L_x_4) ;  /* 0x00000000000c8947 */ /* 0x003fec0003800000 */
[----:B------:R-:W-:Y:S02]  /*0f40*/  MOV R0, R2 ;  /* 0x0000000200007202 */ /* 0x000fe40000000f00 */
[----:B------:R-:W-:-:S07]  /*0f50*/  MOV R2, 0xf70 ;  /* 0x00000f7000027802 */ /* 0x000fce0000000f00 */
[----:B------:R-:W-:Y:S05]  /*0f60*/  CALL.REL.NOINC `($__internal_0_$__cuda_sm3x_div_rn_noftz_f32_slowpath) ;  /* 0x0000001c00507944 */ /* 0x000fea0003c00000 */
.L_x_4:
[----:B------:R-:W-:Y:S05]  /*0f70*/  BSYNC.RECONVERGENT B2 ;  /* 0x0000000000027941 */ /* 0x000fea0003800200 */
.L_x_3:
        /* <DEDUP_REMOVED lines=14> */
[----:B------:R-:W-:-:S07]  /*1060*/  MOV R7, R9 ;  /* 0x0000000900077202 */ /* 0x000fce0000000f00 */
.L_x_6:
[----:B------:R-:W-:Y:S05]  /*1070*/  BSYNC.RECONVERGENT B2 ;  /* 0x0000000000027941 */ /* 0x000fea0003800200 */
.L_x_5:
        /* <DEDUP_REMOVED lines=14> */
.L_x_8:
[----:B------:R-:W-:Y:S05]  /*1160*/  BSYNC.RECONVERGENT B2 ;  /* 0x0000000000027941 */ /* 0x000fea0003800200 */
.L_x_7:
        /* <DEDUP_REMOVED lines=15> */
.L_x_10:
[----:B------:R-:W-:Y:S05]  /*1260*/  BSYNC.RECONVERGENT B2 ;  /* 0x0000000000027941 */ /* 0x000fea0003800200 */
.L_x_9:
        /* <DEDUP_REMOVED lines=14> */
.L_x_12:
[----:B------:R-:W-:Y:S05]  /*1350*/  BSYNC.RECONVERGENT B2 ;  /* 0x0000000000027941 */ /* 0x000fea0003800200 */
.L_x_11:
        /* <DEDUP_REMOVED lines=15> */
.L_x_14:
[----:B------:R-:W-:Y:S05]  /*1450*/  BSYNC.RECONVERGENT B2 ;  /* 0x0000000000027941 */ /* 0x000fea0003800200 */
.L_x_13:
        /* <DEDUP_REMOVED lines=14> */
.L_x_16:
[----:B------:R-:W-:Y:S05]  /*1540*/  BSYNC.RECONVERGENT B2 ;  /* 0x0000000000027941 */ /* 0x000fea0003800200 */
.L_x_15:
        /* <DEDUP_REMOVED lines=15> */
.L_x_18:
[----:B------:R-:W-:Y:S05]  /*1640*/  BSYNC.RECONVERGENT B2 ;  /* 0x0000000000027941 */ /* 0x000fea0003800200 */
.L_x_17:
        /* <DEDUP_REMOVED lines=14> */
.L_x_20:
[----:B------:R-:W-:Y:S05]  /*1730*/  BSYNC.RECONVERGENT B2 ;  /* 0x0000000000027941 */ /* 0x000fea0003800200 */
.L_x_19:
        /* <DEDUP_REMOVED lines=15> */
.L_x_22:
[----:B------:R-:W-:Y:S05]  /*1830*/  BSYNC.RECONVERGENT B2 ;  /* 0x0000000000027941 */ /* 0x000fea0003800200 */
.L_x_21:
        /* <DEDUP_REMOVED lines=14> */
.L_x_24:
[----:B------:R-:W-:Y:S05]  /*1920*/  BSYNC.RECONVERGENT B2 ;  /* 0x0000000000027941 */ /* 0x000fea0003800200 */
.L_x_23:
        /* <DEDUP_REMOVED lines=15> */
.L_x_26:
[----:B------:R-:W-:Y:S05]  /*1a20*/  BSYNC.RECONVERGENT B2 ;  /* 0x0000000000027941 */ /* 0x000fea0003800200 */
.L_x_25:
        /* <DEDUP_REMOVED lines=14> */
.L_x_28:
[----:B------:R-:W-:Y:S05]  /*1b10*/  BSYNC.RECONVERGENT B2 ;  /* 0x0000000000027941 */ /* 0x000fea0003800200 */
.L_x_27:
        /* <DEDUP_REMOVED lines=15> */
.L_x_30:
[----:B------:R-:W-:Y:S05]  /*1c10*/  BSYNC.RECONVERGENT B2 ;  /* 0x0000000000027941 */ /* 0x000fea0003800200 */
.L_x_29:
        /* <DEDUP_REMOVED lines=14> */
.L_x_32:
[----:B------:R-:W-:Y:S05]  /*1d00*/  BSYNC.RECONVERGENT B2 ;  /* 0x0000000000027941 */ /* 0x000fea0003800200 */
.L_x_31:
        /* <DEDUP_REMOVED lines=15> */
.L_x_34:
[----:B------:R-:W-:Y:S05]  /*1e00*/  BSYNC.RECONVERGENT B2 ;  /* 0x0000000000027941 */ /* 0x000fea0003800200 */
.L_x_33:
        /* <DEDUP_REMOVED lines=14> */
.L_x_36:
[----:B------:R-:W-:Y:S05]  /*1ef0*/  BSYNC.RECONVERGENT B2 ;  /* 0x0000000000027941 */ /* 0x000fea0003800200 */
.L_x_35:
        /* <DEDUP_REMOVED lines=15> */
.L_x_38:
[----:B------:R-:W-:Y:S05]  /*1ff0*/  BSYNC.RECONVERGENT B2 ;  /* 0x0000000000027941 */ /* 0x000fea0003800200 */
.L_x_37:
        /* <DEDUP_REMOVED lines=14> */
.L_x_40:
[----:B------:R-:W-:Y:S05]  /*20e0*/  BSYNC.RECONVERGENT B2 ;  /* 0x0000000000027941 */ /* 0x000fea0003800200 */
.L_x_39:
        /* <DEDUP_REMOVED lines=15> */
.L_x_42:
[----:B------:R-:W-:Y:S05]  /*21e0*/  BSYNC.RECONVERGENT B2 ;  /* 0x0000000000027941 */ /* 0x000fea0003800200 */
.L_x_41:
        /* <DEDUP_REMOVED lines=14> */
.L_x_44:
[----:B------:R-:W-:Y:S05]  /*22d0*/  BSYNC.RECONVERGENT B2 ;  /* 0x0000000000027941 */ /* 0x000fea0003800200 */
.L_x_43:
        /* <DEDUP_REMOVED lines=15> */
.L_x_46:
[----:B------:R-:W-:Y:S05]  /*23d0*/  BSYNC.RECONVERGENT B2 ;  /* 0x0000000000027941 */ /* 0x000fea0003800200 */
.L_x_45:
        /* <DEDUP_REMOVED lines=14> */
.L_x_48:
[----:B------:R-:W-:Y:S05]  /*24c0*/  BSYNC.RECONVERGENT B2 ;  /* 0x0000000000027941 */ /* 0x000fea0003800200 */
.L_x_47:
        /* <DEDUP_REMOVED lines=15> */
.L_x_50:
[----:B------:R-:W-:Y:S05]  /*25c0*/  BSYNC.RECONVERGENT B2 ;  /* 0x0000000000027941 */ /* 0x000fea0003800200 */
.L_x_49:
        /* <DEDUP_REMOVED lines=14> */
.L_x_52:
[----:B------:R-:W-:Y:S05]  /*26b0*/  BSYNC.RECONVERGENT B2 ;  /* 0x0000000000027941 */ /* 0x000fea0003800200 */
.L_x_51:
        /* <DEDUP_REMOVED lines=15> */
.L_x_54:
[----:B------:R-:W-:Y:S05]  /*27b0*/  BSYNC.RECONVERGENT B2 ;  /* 0x0000000000027941 */ /* 0x000fea0003800200 */
.L_x_53:
        /* <DEDUP_REMOVED lines=14> */
.L_x_56:
[----:B------:R-:W-:Y:S05]  /*28a0*/  BSYNC.RECONVERGENT B2 ;  /* 0x0000000000027941 */ /* 0x000fea0003800200 */
.L_x_55:
        /* <DEDUP_REMOVED lines=15> */
.L_x_58:
[----:B------:R-:W-:Y:S05]  /*29a0*/  BSYNC.RECONVERGENT B2 ;  /* 0x0000000000027941 */ /* 0x000fea0003800200 */
.L_x_57:
        /* <DEDUP_REMOVED lines=14> */
.L_x_60:
[----:B------:R-:W-:Y:S05]  /*2a90*/  BSYNC.RECONVERGENT B2 ;  /* 0x0000000000027941 */ /* 0x000fea0003800200 */
.L_x_59:
        /* <DEDUP_REMOVED lines=15> */
.L_x_62:
[----:B------:R-:W-:Y:S05]  /*2b90*/  BSYNC.RECONVERGENT B2 ;  /* 0x0000000000027941 */ /* 0x000fea0003800200 */
.L_x_61:
        /* <DEDUP_REMOVED lines=14> */
.L_x_64:
[----:B------:R-:W-:Y:S05]  /*2c80*/  BSYNC.RECONVERGENT B2 ;  /* 0x0000000000027941 */ /* 0x000fea0003800200 */
.L_x_63:
[----:B------:R-:W-:Y:S01]  /*2c90*/  STG.E desc[UR6][R4.64+0x7c], R9 ;  /* 0x00007c0904007986 */ /* 0x000fe2000c101906 */
[----:B------:R-:W-:Y:S05]  /*2ca0*/  EXIT ;  /* 0x000000000000794d */ /* 0x000fea0003800000 */
        .weak           $__internal_0_$__cuda_sm3x_div_rn_noftz_f32_slowpath
        .type           $__internal_0_$__cuda_sm3x_div_rn_noftz_f32_slowpath,@function
        .size           $__internal_0_$__cuda_sm3x_div_rn_noftz_f32_slowpath,(.L_x_77 - $__internal_0_$__cuda_sm3x_div_rn_noftz_f32_slowpath)
$__internal_0_$__cuda_sm3x_div_rn_noftz_f32_slowpath:
[----:B------:R-:W-:Y:S01]  /*2cb0*/  SHF.R.U32.HI R7, RZ, 0x17, R3 ;  /* 0x00000017ff077819 */ /* 0x000fe20000011603 */
[----:B------:R-:W-:Y:S01]  /*2cc0*/  BSSY.RECONVERGENT B0, `(.L_x_65) ;  /* 0x0000063000007945 */ /* 0x000fe20003800200 */
[----:B------:R-:W-:Y:S02]  /*2cd0*/  SHF.R.U32.HI R6, RZ, 0x17, R0 ;  /* 0x00000017ff067819 */ /* 0x000fe40000011600 */
[----:B------:R-:W-:Y:S02]  /*2ce0*/  LOP3.LUT R12, R7, 0xff, RZ, 0xc0, !PT ;  /* 0x000000ff070c7812 */ /* 0x000fe400078ec0ff */
[----:B------:R-:W-:Y:S02]  /*2cf0*/  LOP3.LUT R10, R6, 0xff, RZ, 0xc0, !PT ;  /* 0x000000ff060a7812 */ /* 0x000fe400078ec0ff */
[----:B------:R-:W-:Y:S02]  /*2d00*/  IADD3 R9, PT, PT, R12, -0x1, RZ ;  /* 0xffffffff0c097810 */ /* 0x000fe40007ffe0ff */
[----:B------:R-:W-:-:S02]  /*2d10*/  IADD3 R8, PT, PT, R10, -0x1, RZ ;  /* 0xffffffff0a087810 */ /* 0x000fc40007ffe0ff */
[----:B------:R-:W-:Y:S02]  /*2d20*/  ISETP.GT.U32.AND P0, PT, R9, 0xfd, PT ;  /* 0x000000fd0900780c */ /* 0x000fe40003f04070 */
[----:B------:R-:W-:Y:S02]  /*2d30*/  MOV R7, R3 ;  /* 0x0000000300077202 */ /* 0x000fe40000000f00 */
[----:B------:R-:W-:-:S13]  /*2d40*/  ISETP.GT.U32.OR P0, PT, R8, 0xfd, P0 ;  /* 0x000000fd0800780c */ /* 0x000fda0000704470 */
[----:B------:R-:W-:Y:S01]  /*2d50*/  @!P0 MOV R6, RZ ;  /* 0x000000ff00068202 */ /* 0x000fe20000000f00 */
[----:B------:R-:W-:Y:S06]  /*2d60*/  @!P0 BRA `(.L_x_66) ;  /* 0x00000000005c8947 */ /* 0x000fec0003800000 */
[----:B------:R-:W-:Y:S02]  /*2d70*/  FSETP.GTU.FTZ.AND P0, PT, |R0|, +INF , PT ;  /* 0x7f8000000000780b */ /* 0x000fe40003f1c200 */
[----:B------:R-:W-:-:S04]  /*2d80*/  FSETP.GTU.FTZ.AND P1, PT, |R3|, +INF , PT ;  /* 0x7f8000000300780b */ /* 0x000fc80003f3c200 */
[----:B------:R-:W-:-:S13]  /*2d90*/  PLOP3.LUT P0, PT, P0, P1, PT, 0xf8, 0x8f ;  /* 0x00000000008f781c */ /* 0x000fda0000703f70 */
[----:B------:R-:W-:Y:S05]  /*2da0*/  @P0 BRA `(.L_x_67) ;  /* 0x00000004004c0947 */ /* 0x000fea0003800000 */
[----:B------:R-:W-:-:S13]  /*2db0*/  LOP3.LUT P0, RZ, R7, 0x7fffffff, R0, 0xc8, !PT ;  /* 0x7fffffff07ff7812 */ /* 0x000fda000780c800 */
[----:B------:R-:W-:Y:S05]  /*2dc0*/  @!P0 BRA `(.L_x_68) ;  /* 0x00000004003c8947 */ /* 0x000fea0003800000 */
[C---:B------:R-:W-:Y:S02]  /*2dd0*/  FSETP.NEU.FTZ.AND P2, PT, |R0|.reuse, +INF , PT ;  /* 0x7f8000000000780b */ /* 0x040fe40003f5d200 */
[----:B------:R-:W-:Y:S02]  /*2de0*/  FSETP.NEU.FTZ.AND P1, PT, |R3|, +INF , PT ;  /* 0x7f8000000300780b */ /* 0x000fe40003f3d200 */
[----:B------:R-:W-:-:S11]  /*2df0*/  FSETP.NEU.FTZ.AND P0, PT, |R0|, +INF , PT ;  /* 0x7f8000000000780b */ /* 0x000fd60003f1d200 */
[----:B------:R-:W-:Y:S05]  /*2e00*/  @!P1 BRA !P2, `(.L_x_68) ;  /* 0x00000004002c9947 */ /* 0x000fea0005000000 */
[----:B------:R-:W-:-:S04]  /*2e10*/  LOP3.LUT P2, RZ, R0, 0x7fffffff, RZ, 0xc0, !PT ;  /* 0x7fffffff00ff7812 */ /* 0x000fc8000784c0ff */
[----:B------:R-:W-:-:S13]  /*2e20*/  PLOP3.LUT P1, PT, P1, P2, PT, 0x2f, 0xf2 ;  /* 0x0000000000f2781c */ /* 0x000fda0000f24577 */
[----:B------:R-:W-:Y:S05]  /*2e30*/  @P1 BRA `(.L_x_69) ;  /* 0x0000000400181947 */ /* 0x000fea0003800000 */
[----:B------:R-:W-:-:S04]  /*2e40*/  LOP3.LUT P1, RZ, R7, 0x7fffffff, RZ, 0xc0, !PT ;  /* 0x7fffffff07ff7812 */ /* 0x000fc8000782c0ff */
[----:B------:R-:W-:-:S13]  /*2e50*/  PLOP3.LUT P0, PT, P0, P1, PT, 0x2f, 0xf2 ;  /* 0x0000000000f2781c */ /* 0x000fda0000702577 */
[----:B------:R-:W-:Y:S05]  /*2e60*/  @P0 BRA `(.L_x_70) ;  /* 0x0000000400000947 */ /* 0x000fea0003800000 */
[----:B------:R-:W-:Y:S02]  /*2e70*/  ISETP.GE.AND P0, PT, R8, RZ, PT ;  /* 0x000000ff0800720c */ /* 0x000fe40003f06270 */
[----:B------:R-:W-:-:S11]  /*2e80*/  ISETP.GE.AND P1, PT, R9, RZ, PT ;  /* 0x000000ff0900720c */ /* 0x000fd60003f26270 */
[----:B------:R-:W-:Y:S01]  /*2e90*/  @P0 MOV R6, RZ ;  /* 0x000000ff00060202 */ /* 0x000fe20000000f00 */
[----:B------:R-:W-:Y:S01]  /*2ea0*/  @!P0 FFMA R0, R0, 1.84467440737095516160e+19, RZ ;  /* 0x5f80000000008823 */ /* 0x000fe200000000ff */
[----:B------:R-:W-:Y:S01]  /*2eb0*/  @!P0 MOV R6, 0xffffffc0 ;  /* 0xffffffc000068802 */ /* 0x000fe20000000f00 */
[----:B------:R-:W-:-:S03]  /*2ec0*/  @!P1 FFMA R7, R3, 1.84467440737095516160e+19, RZ ;  /* 0x5f80000003079823 */ /* 0x000fc600000000ff */
[----:B------:R-:W-:-:S07]  /*2ed0*/  @!P1 IADD3 R6, PT, PT, R6, 0x40, RZ ;  /* 0x0000004006069810 */ /* 0x000fce0007ffe0ff */
.L_x_66:
[----:B------:R-:W-:Y:S01]  /*2ee0*/  LEA R8, R12, 0xc0800000, 0x17 ;  /* 0xc08000000c087811 */ /* 0x000fe200078eb8ff */
[----:B------:R-:W-:Y:S03]  /*2ef0*/  BSSY.RECONVERGENT B1, `(.L_x_71) ;  /* 0x0000036000017945 */ /* 0x000fe60003800200 */
[----:B------:R-:W-:Y:S02]  /*2f00*/  IADD3 R8, PT, PT, -R8, R7, RZ ;  /* 0x0000000708087210 */ /* 0x000fe40007ffe1ff */
[----:B------:R-:W-:Y:S02]  /*2f10*/  IADD3 R7, PT, PT, R10, -0x7f, RZ ;  /* 0xffffff810a077810 */ /* 0x000fe40007ffe0ff */
[----:B------:R-:W0:Y:S01]  /*2f20*/  MUFU.RCP R9, R8 ;  /* 0x0000000800097308 */ /* 0x000e220000001000 */
[----:B------:R-:W-:Y:S02]  /*2f30*/  FADD.FTZ R11, -R8, -RZ ;  /* 0x800000ff080b7221 */ /* 0x000fe40000010100 */
[----:B------:R-:W-:-:S02]  /*2f40*/  IMAD R0, R7, -0x800000, R0 ;  /* 0xff80000007007824 */ /* 0x000fc400078e0200 */
[----:B0-----:R-:W-:-:S04]  /*2f50*/  FFMA R10, R9, R11, 1 ;  /* 0x3f800000090a7423 */ /* 0x001fc8000000000b */
[----:B------:R-:W-:-:S04]  /*2f60*/  FFMA R14, R9, R10, R9 ;  /* 0x0000000a090e7223 */ /* 0x000fc80000000009 */
[----:B------:R-:W-:-:S04]  /*2f70*/  FFMA R9, R0, R14, RZ ;  /* 0x0000000e00097223 */ /* 0x000fc800000000ff */
[----:B------:R-:W-:-:S04]  /*2f80*/  FFMA R10, R11, R9, R0 ;  /* 0x000000090b0a7223 */ /* 0x000fc80000000000 */
[----:B------:R-:W-:Y:S01]  /*2f90*/  FFMA R13, R14, R10, R9 ;  /* 0x0000000a0e0d7223 */ /* 0x000fe20000000009 */
[----:B------:R-:W-:-:S03]  /*2fa0*/  IADD3 R9, PT, PT, R7, 0x7f, -R12 ;  /* 0x0000007f07097810 */ /* 0x000fc60007ffe80c */
[----:B------:R-:W-:Y:S01]  /*2fb0*/  FFMA R10, R11, R13, R0 ;  /* 0x0000000d0b0a7223 */ /* 0x000fe20000000000 */
[----:B------:R-:W-:-:S03]  /*2fc0*/  IADD3 R9, PT, PT, R9, R6, RZ ;  /* 0x0000000609097210 */ /* 0x000fc60007ffe0ff */
[----:B------:R-:W-:-:S05]  /*2fd0*/  FFMA R0, R14, R10, R13 ;  /* 0x0000000a0e007223 */ /* 0x000fca000000000d */
[----:B------:R-:W-:-:S04]  /*2fe0*/  SHF.R.U32.HI R7, RZ, 0x17, R0 ;  /* 0x00000017ff077819 */ /* 0x000fc80000011600 */
[----:B------:R-:W-:-:S04]  /*2ff0*/  LOP3.LUT R7, R7, 0xff, RZ, 0xc0, !PT ;  /* 0x000000ff07077812 */ /* 0x000fc800078ec0ff */
[----:B------:R-:W-:-:S04]  /*3000*/  IADD3 R11, PT, PT, R7, R9, RZ ;  /* 0x00000009070b7210 */ /* 0x000fc80007ffe0ff */
[----:B------:R-:W-:-:S04]  /*3010*/  IADD3 R6, PT, PT, R11, -0x1, RZ ;  /* 0xffffffff0b067810 */ /* 0x000fc80007ffe0ff */
[----:B------:R-:W-:-:S13]  /*3020*/  ISETP.GE.U32.AND P0, PT, R6, 0xfe, PT ;  /* 0x000000fe0600780c */ /* 0x000fda0003f06070 */
[----:B------:R-:W-:Y:S05]  /*3030*/  @!P0 BRA `(.L_x_72) ;  /* 0x0000000000808947 */ /* 0x000fea0003800000 */
[----:B------:R-:W-:-:S13]  /*3040*/  ISETP.GT.AND P0, PT, R11, 0xfe, PT ;  /* 0x000000fe0b00780c */ /* 0x000fda0003f04270 */
[----:B------:R-:W-:Y:S05]  /*3050*/  @P0 BRA `(.L_x_73) ;  /* 0x00000000006c0947 */ /* 0x000fea0003800000 */
[----:B------:R-:W-:-:S13]  /*3060*/  ISETP.GE.AND P0, PT, R11, 0x1, PT ;  /* 0x000000010b00780c */ /* 0x000fda0003f06270 */
[----:B------:R-:W-:Y:S05]  /*3070*/  @P0 BRA `(.L_x_74) ;  /* 0x0000000000740947 */ /* 0x000fea0003800000 */
[----:B------:R-:W-:Y:S02]  /*3080*/  ISETP.GE.AND P0, PT, R11, -0x18, PT ;  /* 0xffffffe80b00780c */ /* 0x000fe40003f06270 */
[----:B------:R-:W-:-:S11]  /*3090*/  LOP3.LUT R0, R0, 0x80000000, RZ, 0xc0, !PT ;  /* 0x8000000000007812 */ /* 0x000fd600078ec0ff */
[----:B------:R-:W-:Y:S05]  /*30a0*/  @!P0 BRA `(.L_x_74) ;  /* 0x0000000000688947 */ /* 0x000fea0003800000 */
[CCC-:B------:R-:W-:Y:S01]  /*30b0*/  FFMA.RZ R6, R14.reuse, R10.reuse, R13.reuse ;  /* 0x0000000a0e067223 */ /* 0x1c0fe2000000c00d */
[C---:B------:R-:W-:Y:S01]  /*30c0*/  IADD3 R9, PT, PT, R11.reuse, 0x20, RZ ;  /* 0x000000200b097810 */ /* 0x040fe20007ffe0ff */
[-CC-:B------:R-:W-:Y:S01]  /*30d0*/  FFMA.RM R7, R14, R10.reuse, R13.reuse ;  /* 0x0000000a0e077223 */ /* 0x180fe2000000400d */
[C---:B------:R-:W-:Y:S02]  /*30e0*/  ISETP.NE.AND P2, PT, R11.reuse, RZ, PT ;  /* 0x000000ff0b00720c */ /* 0x040fe40003f45270 */
[----:B------:R-:W-:Y:S01]  /*30f0*/  LOP3.LUT R8, R6, 0x7fffff, RZ, 0xc0, !PT ;  /* 0x007fffff06087812 */ /* 0x000fe200078ec0ff */
[----:B------:R-:W-:Y:S01]  /*3100*/  FFMA.RP R6, R14, R10, R13 ;  /* 0x0000000a0e067223 */ /* 0x000fe2000000800d */
[C---:B------:R-:W-:Y:S02]  /*3110*/  ISETP.NE.AND P1, PT, R11.reuse, RZ, PT ;  /* 0x000000ff0b00720c */ /* 0x040fe40003f25270 */
[----:B------:R-:W-:Y:S02]  /*3120*/  LOP3.LUT R8, R8, 0x800000, RZ, 0xfc, !PT ;  /* 0x0080000008087812 */ /* 0x000fe400078efcff */
[----:B------:R-:W-:-:S02]  /*3130*/  IADD3 R10, PT, PT, -R11, RZ, RZ ;  /* 0x000000ff0b0a7210 */ /* 0x000fc40007ffe1ff */
[----:B------:R-:W-:Y:S02]  /*3140*/  SHF.L.U32 R9, R8, R9, RZ ;  /* 0x0000000908097219 */ /* 0x000fe400000006ff */
[----:B------:R-:W-:Y:S02]  /*3150*/  FSETP.NEU.FTZ.AND P0, PT, R6, R7, PT ;  /* 0x000000070600720b */ /* 0x000fe40003f1d000 */
[----:B------:R-:W-:Y:S02]  /*3160*/  SEL R7, R10, RZ, P2 ;  /* 0x000000ff0a077207 */ /* 0x000fe40001000000 */
[----:B------:R-:W-:Y:S02]  /*3170*/  ISETP.NE.AND P1, PT, R9, RZ, P1 ;  /* 0x000000ff0900720c */ /* 0x000fe40000f25270 */
[----:B------:R-:W-:Y:S02]  /*3180*/  SHF.R.U32.HI R7, RZ, R7, R8 ;  /* 0x00000007ff077219 */ /* 0x000fe40000011608 */
[----:B------:R-:W-:-:S02]  /*3190*/  PLOP3.LUT P0, PT, P0, P1, PT, 0xf8, 0x8f ;  /* 0x00000000008f781c */ /* 0x000fc40000703f70 */
[----:B------:R-:W-:Y:S02]  /*31a0*/  SHF.R.U32.HI R9, RZ, 0x1, R7 ;  /* 0x00000001ff097819 */ /* 0x000fe40000011607 */
[----:B------:R-:W-:-:S04]  /*31b0*/  SEL R6, RZ, 0x1, !P0 ;  /* 0x00000001ff067807 */ /* 0x000fc80004000000 */
[----:B------:R-:W-:-:S04]  /*31c0*/  LOP3.LUT R6, R6, 0x1, R9, 0xf8, !PT ;  /* 0x0000000106067812 */ /* 0x000fc800078ef809 */
[----:B------:R-:W-:-:S04]  /*31d0*/  LOP3.LUT R6, R6, R7, RZ, 0xc0, !PT ;  /* 0x0000000706067212 */ /* 0x000fc800078ec0ff */
[----:B------:R-:W-:-:S04]  /*31e0*/  IADD3 R9, PT, PT, R9, R6, RZ ;  /* 0x0000000609097210 */ /* 0x000fc80007ffe0ff */
[----:B------:R-:W-:Y:S01]  /*31f0*/  LOP3.LUT R0, R9, R0, RZ, 0xfc, !PT ;  /* 0x0000000009007212 */ /* 0x000fe200078efcff */
[----:B------:R-:W-:Y:S06]  /*3200*/  BRA `(.L_x_74) ;  /* 0x0000000000107947 */ /* 0x000fec0003800000 */
.L_x_73:
[----:B------:R-:W-:-:S04]  /*3210*/  LOP3.LUT R0, R0, 0x80000000, RZ, 0xc0, !PT ;  /* 0x8000000000007812 */ /* 0x000fc800078ec0ff */
[----:B------:R-:W-:Y:S01]  /*3220*/  LOP3.LUT R0, R0, 0x7f800000, RZ, 0xfc, !PT ;  /* 0x7f80000000007812 */ /* 0x000fe200078efcff */
[----:B------:R-:W-:Y:S06]  /*3230*/  BRA `(.L_x_74) ;  /* 0x0000000000047947 */ /* 0x000fec0003800000 */
.L_x_72:
[----:B------:R-:W-:-:S07]  /*3240*/  LEA R0, R9, R0, 0x17 ;  /* 0x0000000009007211 */ /* 0x000fce00078eb8ff */
.L_x_74:
[----:B------:R-:W-:Y:S05]  /*3250*/  BSYNC.RECONVERGENT B1 ;  /* 0x0000000000017941 */ /* 0x000fea0003800200 */
.L_x_71:
[----:B------:R-:W-:Y:S05]  /*3260*/  BRA `(.L_x_75) ;  /* 0x0000000000207947 */ /* 0x000fea0003800000 */
.L_x_70:
[----:B------:R-:W-:-:S04]  /*3270*/  LOP3.LUT R0, R7, 0x80000000, R0, 0x48, !PT ;  /* 0x8000000007007812 */ /* 0x000fc800078e4800 */
[----:B------:R-:W-:Y:S01]  /*3280*/  LOP3.LUT R0, R0, 0x7f800000, RZ, 0xfc, !PT ;  /* 0x7f80000000007812 */ /* 0x000fe200078efcff */
[----:B------:R-:W-:Y:S06]  /*3290*/  BRA `(.L_x_75) ;  /* 0x0000000000147947 */ /* 0x000fec0003800000 */
.L_x_69:
[----:B------:R-:W-:Y:S01]  /*32a0*/  LOP3.LUT R0, R7, 0x80000000, R0, 0x48, !PT ;  /* 0x8000000007007812 */ /* 0x000fe200078e4800 */
[----:B------:R-:W-:Y:S06]  /*32b0*/  BRA `(.L_x_75) ;  /* 0x00000000000c7947 */ /* 0x000fec0003800000 */
.L_x_68:
[----:B------:R-:W0:Y:S01]  /*32c0*/  MUFU.RSQ R0, -QNAN ;  /* 0xffc0000000007908 */ /* 0x000e220000001400 */
[----:B------:R-:W-:Y:S05]  /*32d0*/  BRA `(.L_x_75) ;  /* 0x0000000000047947 */ /* 0x000fea0003800000 */
.L_x_67:
[----:B------:R-:W-:-:S07]  /*32e0*/  FADD.FTZ R0, R0, R3 ;  /* 0x0000000300007221 */ /* 0x000fce0000010000 */
.L_x_75:
[----:B------:R-:W-:Y:S05]  /*32f0*/  BSYNC.RECONVERGENT B0 ;  /* 0x0000000000007941 */ /* 0x000fea0003800200 */
.L_x_65:
[----:B------:R-:W-:Y:S01]  /*3300*/  HFMA2 R7, -RZ, RZ, 0, 0 ;  /* 0x00000000ff077431 */ /* 0x000fe200000001ff */
[----:B------:R-:W-:Y:S02]  /*3310*/  MOV R6, R2 ;  /* 0x0000000200067202 */ /* 0x000fe40000000f00 */
[----:B0-----:R-:W-:Y:S02]  /*3320*/  MOV R9, R0 ;  /* 0x0000000000097202 */ /* 0x001fe40000000f00 */
[----:B------:R-:W-:Y:S05]  /*3330*/  RET.REL.NODEC R6 `(softmax_kernel) ;  /* 0xffffffcc06307950 */ /* 0x000fea0003c3ffff */
.L_x_76:
[----:B------:R-:W-:-:S00]  /*3340*/  BRA `(.L_x_76) ;  /* 0xfffffffc00fc7947 */ /* 0x000fc0000383ffff */
[----:B------:R-:W-:-:S00]  /*3350*/  NOP ;  /* 0x0000000000007918 */ /* 0x000fc00000000000 */
        /* <DEDUP_REMOVED lines=10> */
.L_x_77:


//--------------------- .nv.shared.reserved.0     --------------------------
	.section	.nv.shared.reserved.0,"aw",@nobits
	.weak		__nv_reservedSMEM_offset_0_alias
	.size		__nv_reservedSMEM_offset_0_alias, 0, 64
	.other		__nv_reservedSMEM_offset_0_alias,@"STO_CUDA_RESERVED_SHARED STV_DEFAULT"
__nv_reservedSMEM_offset_0_alias:
	.zero		0
	.zero		64


//--------------------- .nv.constant0.softmax_kernel --------------------------
	.section	.nv.constant0.softmax_kernel,"a",@progbits
	.sectionflags	@""
	.align	4
.nv.constant0.softmax_kernel:
	.zero		912


//--------------------- SYMBOLS --------------------------

	.type		.nv.reservedSmem.offset0,@object
	.size		.nv.reservedSmem.offset0,0x4
